//
// Generated by NVIDIA NVVM Compiler
//
// Compiler Build ID: CL-36424714
// Cuda compilation tools, release 13.0, V13.0.88
// Based on NVVM 20.0.0
//

.version 9.0
.target sm_100
.address_size 64

	// .globl	_Z28matrix_vector_multiplicationPdS_S_ii

.visible .entry _Z28matrix_vector_multiplicationPdS_S_ii(
	.param .u64 .ptr .align 1 _Z28matrix_vector_multiplicationPdS_S_ii_param_0,
	.param .u64 .ptr .align 1 _Z28matrix_vector_multiplicationPdS_S_ii_param_1,
	.param .u64 .ptr .align 1 _Z28matrix_vector_multiplicationPdS_S_ii_param_2,
	.param .u32 _Z28matrix_vector_multiplicationPdS_S_ii_param_3,
	.param .u32 _Z28matrix_vector_multiplicationPdS_S_ii_param_4
)
{
	.reg .pred 	%p<11>;
	.reg .b32 	%r<38>;
	.reg .b64 	%rd<31>;
	.reg .b64 	%fd<112>;

	ld.param.u64 	%rd11, [_Z28matrix_vector_multiplicationPdS_S_ii_param_0];
	ld.param.u64 	%rd12, [_Z28matrix_vector_multiplicationPdS_S_ii_param_1];
	ld.param.u64 	%rd10, [_Z28matrix_vector_multiplicationPdS_S_ii_param_2];
	ld.param.u32 	%r24, [_Z28matrix_vector_multiplicationPdS_S_ii_param_3];
	ld.param.u32 	%r23, [_Z28matrix_vector_multiplicationPdS_S_ii_param_4];
	cvta.to.global.u64 	%rd1, %rd12;
	cvta.to.global.u64 	%rd2, %rd11;
	mov.u32 	%r25, %ctaid.x;
	mov.u32 	%r26, %ntid.x;
	mov.u32 	%r27, %tid.x;
	mad.lo.s32 	%r1, %r25, %r26, %r27;
	setp.ge.s32 	%p1, %r1, %r24;
	@%p1 bra 	$L__BB0_15;
	setp.lt.s32 	%p2, %r23, 1;
	mov.f64 	%fd111, 0d0000000000000000;
	@%p2 bra 	$L__BB0_14;
	mul.lo.s32 	%r2, %r23, %r1;
	and.b32  	%r3, %r23, 15;
	setp.lt.u32 	%p3, %r23, 16;
	mov.f64 	%fd111, 0d0000000000000000;
	mov.b32 	%r34, 0;
	@%p3 bra 	$L__BB0_5;
	and.b32  	%r34, %r23, 2147483632;
	neg.s32 	%r32, %r34;
	add.s64 	%rd3, %rd2, 64;
	add.s64 	%rd29, %rd1, 64;
	mov.f64 	%fd111, 0d0000000000000000;
	mov.u32 	%r31, %r2;
$L__BB0_4:
	.pragma "nounroll";
	mul.wide.s32 	%rd13, %r31, 8;
	add.s64 	%rd14, %rd3, %rd13;
	ld.global.f64 	%fd18, [%rd14+-64];
	ld.global.f64 	%fd19, [%rd29+-64];
	fma.rn.f64 	%fd20, %fd18, %fd19, %fd111;
	ld.global.f64 	%fd21, [%rd14+-56];
	ld.global.f64 	%fd22, [%rd29+-56];
	fma.rn.f64 	%fd23, %fd21, %fd22, %fd20;
	ld.global.f64 	%fd24, [%rd14+-48];
	ld.global.f64 	%fd25, [%rd29+-48];
	fma.rn.f64 	%fd26, %fd24, %fd25, %fd23;
	ld.global.f64 	%fd27, [%rd14+-40];
	ld.global.f64 	%fd28, [%rd29+-40];
	fma.rn.f64 	%fd29, %fd27, %fd28, %fd26;
	ld.global.f64 	%fd30, [%rd14+-32];
	ld.global.f64 	%fd31, [%rd29+-32];
	fma.rn.f64 	%fd32, %fd30, %fd31, %fd29;
	ld.global.f64 	%fd33, [%rd14+-24];
	ld.global.f64 	%fd34, [%rd29+-24];
	fma.rn.f64 	%fd35, %fd33, %fd34, %fd32;
	ld.global.f64 	%fd36, [%rd14+-16];
	ld.global.f64 	%fd37, [%rd29+-16];
	fma.rn.f64 	%fd38, %fd36, %fd37, %fd35;
	ld.global.f64 	%fd39, [%rd14+-8];
	ld.global.f64 	%fd40, [%rd29+-8];
	fma.rn.f64 	%fd41, %fd39, %fd40, %fd38;
	ld.global.f64 	%fd42, [%rd14];
	ld.global.f64 	%fd43, [%rd29];
	fma.rn.f64 	%fd44, %fd42, %fd43, %fd41;
	ld.global.f64 	%fd45, [%rd14+8];
	ld.global.f64 	%fd46, [%rd29+8];
	fma.rn.f64 	%fd47, %fd45, %fd46, %fd44;
	ld.global.f64 	%fd48, [%rd14+16];
	ld.global.f64 	%fd49, [%rd29+16];
	fma.rn.f64 	%fd50, %fd48, %fd49, %fd47;
	ld.global.f64 	%fd51, [%rd14+24];
	ld.global.f64 	%fd52, [%rd29+24];
	fma.rn.f64 	%fd53, %fd51, %fd52, %fd50;
	ld.global.f64 	%fd54, [%rd14+32];
	ld.global.f64 	%fd55, [%rd29+32];
	fma.rn.f64 	%fd56, %fd54, %fd55, %fd53;
	ld.global.f64 	%fd57, [%rd14+40];
	ld.global.f64 	%fd58, [%rd29+40];
	fma.rn.f64 	%fd59, %fd57, %fd58, %fd56;
	ld.global.f64 	%fd60, [%rd14+48];
	ld.global.f64 	%fd61, [%rd29+48];
	fma.rn.f64 	%fd62, %fd60, %fd61, %fd59;
	ld.global.f64 	%fd63, [%rd14+56];
	ld.global.f64 	%fd64, [%rd29+56];
	fma.rn.f64 	%fd111, %fd63, %fd64, %fd62;
	add.s32 	%r32, %r32, 16;
	add.s32 	%r31, %r31, 16;
	add.s64 	%rd29, %rd29, 128;
	setp.ne.s32 	%p4, %r32, 0;
	@%p4 bra 	$L__BB0_4;
$L__BB0_5:
	setp.eq.s32 	%p5, %r3, 0;
	@%p5 bra 	$L__BB0_14;
	and.b32  	%r11, %r23, 7;
	setp.lt.u32 	%p6, %r3, 8;
	@%p6 bra 	$L__BB0_8;
	add.s32 	%r29, %r34, %r2;
	mul.wide.s32 	%rd15, %r29, 8;
	add.s64 	%rd16, %rd2, %rd15;
	ld.global.f64 	%fd66, [%rd16];
	mul.wide.u32 	%rd17, %r34, 8;
	add.s64 	%rd18, %rd1, %rd17;
	ld.global.f64 	%fd67, [%rd18];
	fma.rn.f64 	%fd68, %fd66, %fd67, %fd111;
	ld.global.f64 	%fd69, [%rd16+8];
	ld.global.f64 	%fd70, [%rd18+8];
	fma.rn.f64 	%fd71, %fd69, %fd70, %fd68;
	ld.global.f64 	%fd72, [%rd16+16];
	ld.global.f64 	%fd73, [%rd18+16];
	fma.rn.f64 	%fd74, %fd72, %fd73, %fd71;
	ld.global.f64 	%fd75, [%rd16+24];
	ld.global.f64 	%fd76, [%rd18+24];
	fma.rn.f64 	%fd77, %fd75, %fd76, %fd74;
	ld.global.f64 	%fd78, [%rd16+32];
	ld.global.f64 	%fd79, [%rd18+32];
	fma.rn.f64 	%fd80, %fd78, %fd79, %fd77;
	ld.global.f64 	%fd81, [%rd16+40];
	ld.global.f64 	%fd82, [%rd18+40];
	fma.rn.f64 	%fd83, %fd81, %fd82, %fd80;
	ld.global.f64 	%fd84, [%rd16+48];
	ld.global.f64 	%fd85, [%rd18+48];
	fma.rn.f64 	%fd86, %fd84, %fd85, %fd83;
	ld.global.f64 	%fd87, [%rd16+56];
	ld.global.f64 	%fd88, [%rd18+56];
	fma.rn.f64 	%fd111, %fd87, %fd88, %fd86;
	add.s32 	%r34, %r34, 8;
$L__BB0_8:
	setp.eq.s32 	%p7, %r11, 0;
	@%p7 bra 	$L__BB0_14;
	and.b32  	%r14, %r23, 3;
	setp.lt.u32 	%p8, %r11, 4;
	@%p8 bra 	$L__BB0_11;
	add.s32 	%r30, %r34, %r2;
	mul.wide.s32 	%rd19, %r30, 8;
	add.s64 	%rd20, %rd2, %rd19;
	ld.global.f64 	%fd90, [%rd20];
	mul.wide.u32 	%rd21, %r34, 8;
	add.s64 	%rd22, %rd1, %rd21;
	ld.global.f64 	%fd91, [%rd22];
	fma.rn.f64 	%fd92, %fd90, %fd91, %fd111;
	ld.global.f64 	%fd93, [%rd20+8];
	ld.global.f64 	%fd94, [%rd22+8];
	fma.rn.f64 	%fd95, %fd93, %fd94, %fd92;
	ld.global.f64 	%fd96, [%rd20+16];
	ld.global.f64 	%fd97, [%rd22+16];
	fma.rn.f64 	%fd98, %fd96, %fd97, %fd95;
	ld.global.f64 	%fd99, [%rd20+24];
	ld.global.f64 	%fd100, [%rd22+24];
	fma.rn.f64 	%fd111, %fd99, %fd100, %fd98;
	add.s32 	%r34, %r34, 4;
$L__BB0_11:
	setp.eq.s32 	%p9, %r14, 0;
	@%p9 bra 	$L__BB0_14;
	mul.wide.u32 	%rd23, %r34, 8;
	add.s64 	%rd30, %rd1, %rd23;
	add.s32 	%r37, %r34, %r2;
	neg.s32 	%r36, %r14;
$L__BB0_13:
	.pragma "nounroll";
	mul.wide.s32 	%rd24, %r37, 8;
	add.s64 	%rd25, %rd2, %rd24;
	ld.global.f64 	%fd101, [%rd25];
	ld.global.f64 	%fd102, [%rd30];
	fma.rn.f64 	%fd111, %fd101, %fd102, %fd111;
	add.s64 	%rd30, %rd30, 8;
	add.s32 	%r37, %r37, 1;
	add.s32 	%r36, %r36, 1;
	setp.ne.s32 	%p10, %r36, 0;
	@%p10 bra 	$L__BB0_13;
$L__BB0_14:
	cvta.to.global.u64 	%rd26, %rd10;
	mul.wide.s32 	%rd27, %r1, 8;
	add.s64 	%rd28, %rd26, %rd27;
	st.global.f64 	[%rd28], %fd111;
$L__BB0_15:
	ret;

}


// ===== COMPILED SASS (sm_100) =====

	.target	sm_100

	.elftype	@"ET_EXEC"


//--------------------- .note.nv.tkinfo           --------------------------
	.section	.note.nv.tkinfo,"",@"SHT_NOTE"
	.sectionflags	@"SHF_NOTE_NV_TKINFO"
	.tkinfo
        /*0018*/ 	.word	0x00000002
        /*0030*/ 	.string	""
        /*0030*/ 	.string	"ptxas"
        /*0030*/ 	.string	"Cuda compilation tools, release 13.0, V13.0.88"
        /*0030*/ 	.string	"Build cuda_13.0.r13.0/compiler.36424714_0"
        /*0030*/ 	.string	"-arch sm_100 -m 64 "



//--------------------- .note.nv.cuinfo           --------------------------
	.section	.note.nv.cuinfo,"",@"SHT_NOTE"
	.sectionflags	@"SHF_NOTE_NV_CUINFO"
        /*0018*/ 	.short	0x0002
        /*001a*/ 	.short	0x0064
        /*001c*/ 	.short	0x0082
	.zero		2


//--------------------- .nv.info                  --------------------------
	.section	.nv.info,"",@"SHT_CUDA_INFO"
	.align	4


	//----- nvinfo : EIATTR_REGCOUNT
	.align		4
        /*0000*/ 	.byte	0x04, 0x2f
        /*0002*/ 	.short	(.L_1 - .L_0)
	.align		4
.L_0:
        /*0004*/ 	.word	index@(_Z28matrix_vector_multiplicationPdS_S_ii)
        /*0008*/ 	.word	0x00000020


	//----- nvinfo : EIATTR_FRAME_SIZE
	.align		4
.L_1:
        /*000c*/ 	.byte	0x04, 0x11
        /*000e*/ 	.short	(.L_3 - .L_2)
	.align		4
.L_2:
        /*0010*/ 	.word	index@(_Z28matrix_vector_multiplicationPdS_S_ii)
        /*0014*/ 	.word	0x00000000


	//----- nvinfo : EIATTR_MIN_STACK_SIZE
	.align		4
.L_3:
        /*0018*/ 	.byte	0x04, 0x12
        /*001a*/ 	.short	(.L_5 - .L_4)
	.align		4
.L_4:
        /*001c*/ 	.word	index@(_Z28matrix_vector_multiplicationPdS_S_ii)
        /*0020*/ 	.word	0x00000000
.L_5:


//--------------------- .nv.compat                --------------------------
	.section	.nv.compat,"",@"SHT_CUDA_COMPAT_INFO"
	.align	4
        /*0000*/ 	.byte	0x02, 0x09, 0x00, 0x00, 0x02, 0x02, 0x01, 0x00, 0x02, 0x05, 0x05, 0x00, 0x03, 0x07, 0x01, 0x01
        /*0010*/ 	.byte	0x02, 0x03, 0x00, 0x00, 0x02, 0x06, 0x01, 0x00, 0x04, 0x0b, 0x08, 0x00, 0x01, 0x00, 0x00, 0x00
        /*0020*/ 	.byte	0x00, 0x00, 0x00, 0x00


//--------------------- .nv.info._Z28matrix_vector_multiplicationPdS_S_ii --------------------------
	.section	.nv.info._Z28matrix_vector_multiplicationPdS_S_ii,"",@"SHT_CUDA_INFO"
	.sectionflags	@""
	.align	4


	//----- nvinfo : EIATTR_CUDA_API_VERSION
	.align		4
        /*0000*/ 	.byte	0x04, 0x37
        /*0002*/ 	.short	(.L_7 - .L_6)
.L_6:
        /*0004*/ 	.word	0x00000082


	//----- nvinfo : EIATTR_KPARAM_INFO
	.align		4
.L_7:
        /*0008*/ 	.byte	0x04, 0x17
        /*000a*/ 	.short	(.L_9 - .L_8)
.L_8:
        /*000c*/ 	.word	0x00000000
        /*0010*/ 	.short	0x0004
        /*0012*/ 	.short	0x001c
        /*0014*/ 	.byte	0x00, 0xf0, 0x11, 0x00


	//----- nvinfo : EIATTR_KPARAM_INFO
	.align		4
.L_9:
        /*0018*/ 	.byte	0x04, 0x17
        /*001a*/ 	.short	(.L_11 - .L_10)
.L_10:
        /*001c*/ 	.word	0x00000000
        /*0020*/ 	.short	0x0003
        /*0022*/ 	.short	0x0018
        /*0024*/ 	.byte	0x00, 0xf0, 0x11, 0x00


	//----- nvinfo : EIATTR_KPARAM_INFO
	.align		4
.L_11:
        /*0028*/ 	.byte	0x04, 0x17
        /*002a*/ 	.short	(.L_13 - .L_12)
.L_12:
        /*002c*/ 	.word	0x00000000
        /*0030*/ 	.short	0x0002
        /*0032*/ 	.short	0x0010
        /*0034*/ 	.byte	0x00, 0xf5, 0x21, 0x00


	//----- nvinfo : EIATTR_KPARAM_INFO
	.align		4
.L_13:
        /*0038*/ 	.byte	0x04, 0x17
        /*003a*/ 	.short	(.L_15 - .L_14)
.L_14:
        /*003c*/ 	.word	0x00000000
        /*0040*/ 	.short	0x0001
        /*0042*/ 	.short	0x0008
        /*0044*/ 	.byte	0x00, 0xf5, 0x21, 0x00


	//----- nvinfo : EIATTR_KPARAM_INFO
	.align		4
.L_15:
        /*0048*/ 	.byte	0x04, 0x17
        /*004a*/ 	.short	(.L_17 - .L_16)
.L_16:
        /*004c*/ 	.word	0x00000000
        /*0050*/ 	.short	0x0000
        /*0052*/ 	.short	0x0000
        /*0054*/ 	.byte	0x00, 0xf5, 0x21, 0x00


	//----- nvinfo : EIATTR_SPARSE_MMA_MASK
	.align		4
.L_17:
        /*0058*/ 	.byte	0x03, 0x50
        /*005a*/ 	.short	0x0000


	//----- nvinfo : EIATTR_MAXREG_COUNT
	.align		4
        /*005c*/ 	.byte	0x03, 0x1b
        /*005e*/ 	.short	0x00ff


	//----- nvinfo : EIATTR_MERCURY_ISA_VERSION
	.align		4
        /*0060*/ 	.byte	0x03, 0x5f
        /*0062*/ 	.short	0x0101


	//----- nvinfo : EIATTR_VRC_CTA_INIT_COUNT
	.align		4
        /*0064*/ 	.byte	0x02, 0x4a
	.zero		1
	.zero		1


	//----- nvinfo : EIATTR_EXIT_INSTR_OFFSETS
	.align		4
        /*0068*/ 	.byte	0x04, 0x1c
        /*006a*/ 	.short	(.L_19 - .L_18)


	//   ....[0]....
.L_18:
        /*006c*/ 	.word	0x00000070


	//   ....[1]....
        /*0070*/ 	.word	0x00000ac0


	//----- nvinfo : EIATTR_CBANK_PARAM_SIZE
	.align		4
.L_19:
        /*0074*/ 	.byte	0x03, 0x19
        /*0076*/ 	.short	0x0020


	//----- nvinfo : EIATTR_PARAM_CBANK
	.align		4
        /*0078*/ 	.byte	0x04, 0x0a
        /*007a*/ 	.short	(.L_21 - .L_20)
	.align		4
.L_20:
        /*007c*/ 	.word	index@(.nv.constant0._Z28matrix_vector_multiplicationPdS_S_ii)
        /*0080*/ 	.short	0x0380
        /*0082*/ 	.short	0x0020


	//----- nvinfo : EIATTR_SW_WAR
	.align		4
.L_21:
        /*0084*/ 	.byte	0x04, 0x36
        /*0086*/ 	.short	(.L_23 - .L_22)
.L_22:
        /*0088*/ 	.word	0x00000008
.L_23:


//--------------------- .nv.callgraph             --------------------------
	.section	.nv.callgraph,"",@"SHT_CUDA_CALLGRAPH"
	.align	4
	.sectionentsize	8
	.align		4
        /*0000*/ 	.word	0x00000000
	.align		4
        /*0004*/ 	.word	0xffffffff
	.align		4
        /*0008*/ 	.word	0x00000000
	.align		4
        /*000c*/ 	.word	0xfffffffe
	.align		4
        /*0010*/ 	.word	0x00000000
	.align		4
        /*0014*/ 	.word	0xfffffffd
	.align		4
        /*0018*/ 	.word	0x00000000
	.align		4
        /*001c*/ 	.word	0xfffffffc


//--------------------- .text._Z28matrix_vector_multiplicationPdS_S_ii --------------------------
	.section	.text._Z28matrix_vector_multiplicationPdS_S_ii,"ax",@progbits
	.align	128
        .global         _Z28matrix_vector_multiplicationPdS_S_ii
        .type           _Z28matrix_vector_multiplicationPdS_S_ii,@function
        .size           _Z28matrix_vector_multiplicationPdS_S_ii,(.L_x_7 - _Z28matrix_vector_multiplicationPdS_S_ii)
        .other          _Z28matrix_vector_multiplicationPdS_S_ii,@"STO_CUDA_ENTRY STV_DEFAULT"
_Z28matrix_vector_multiplicationPdS_S_ii:
.text._Z28matrix_vector_multiplicationPdS_S_ii:
[----:B------:R-:W-:Y:S01]  /*0000*/  LDC R1, c[0x0][0x37c] ;  /* 0x0000df00ff017b82 */ /* 0x000fe20000000800 */
[----:B------:R-:W0:Y:S07]  /*0010*/  S2R R3, SR_TID.X ;  /* 0x0000000000037919 */ /* 0x000e2e0000002100 */
[----:B------:R-:W0:Y:S01]  /*0020*/  S2UR UR4, SR_CTAID.X ;  /* 0x00000000000479c3 */ /* 0x000e220000002500 */
[----:B------:R-:W1:Y:S07]  /*0030*/  LDCU UR5, c[0x0][0x398] ;  /* 0x00007300ff0577ac */ /* 0x000e6e0008000800 */
[----:B------:R-:W0:Y:S02]  /*0040*/  LDC R0, c[0x0][0x360] ;  /* 0x0000d800ff007b82 */ /* 0x000e240000000800 */
[----:B0-----:R-:W-:-:S05]  /*0050*/  IMAD R0, R0, UR4, R3 ;  /* 0x0000000400007c24 */ /* 0x001fca000f8e0203 */
[----:B-1----:R-:W-:-:S13]  /*0060*/  ISETP.GE.AND P0, PT, R0, UR5, PT ;  /* 0x0000000500007c0c */ /* 0x002fda000bf06270 */
[----:B------:R-:W-:Y:S05]  /*0070*/  @P0 EXIT ;  /* 0x000000000000094d */ /* 0x000fea0003800000 */
[----:B------:R-:W0:Y:S01]  /*0080*/  LDCU UR8, c[0x0][0x39c] ;  /* 0x00007380ff0877ac */ /* 0x000e220008000800 */
[----:B------:R-:W-:Y:S01]  /*0090*/  CS2R R24, SRZ ;  /* 0x0000000000187805 */ /* 0x000fe2000001ff00 */
[----:B------:R-:W1:Y:S01]  /*00a0*/  LDCU.64 UR16, c[0x0][0x358] ;  /* 0x00006b00ff1077ac */ /* 0x000e620008000a00 */
[----:B0-----:R-:W-:-:S09]  /*00b0*/  UISETP.GE.AND UP0, UPT, UR8, 0x1, UPT ;  /* 0x000000010800788c */ /* 0x001fd2000bf06270 */
[----:B-1----:R-:W-:Y:S05]  /*00c0*/  BRA.U !UP0, `(.L_x_0) ;  /* 0x0000000908707547 */ /* 0x002fea000b800000 */
[----:B------:R-:W-:Y:S01]  /*00d0*/  UISETP.GE.U32.AND UP1, UPT, UR8, 0x10, UPT ;  /* 0x000000100800788c */ /* 0x000fe2000bf26070 */
[----:B------:R-:W-:Y:S01]  /*00e0*/  HFMA2 R3, -RZ, RZ, 0, 0 ;  /* 0x00000000ff037431 */ /* 0x000fe200000001ff */
[----:B------:R-:W-:Y:S02]  /*00f0*/  ULOP3.LUT UR9, UR8, 0xf, URZ, 0xc0, !UPT ;  /* 0x0000000f08097892 */ /* 0x000fe4000f8ec0ff */
[----:B------:R-:W-:Y:S01]  /*0100*/  IMAD R2, R0, UR8, RZ ;  /* 0x0000000800027c24 */ /* 0x000fe2000f8e02ff */
[----:B------:R-:W-:Y:S01]  /*0110*/  CS2R R24, SRZ ;  /* 0x0000000000187805 */ /* 0x000fe2000001ff00 */
[----:B------:R-:W-:-:S03]  /*0120*/  UISETP.NE.AND UP0, UPT, UR9, URZ, UPT ;  /* 0x000000ff0900728c */ /* 0x000fc6000bf05270 */
[----:B------:R-:W-:Y:S08]  /*0130*/  BRA.U !UP1, `(.L_x_1) ;  /* 0x00000005091c7547 */ /* 0x000ff0000b800000 */
[----:B------:R-:W0:Y:S01]  /*0140*/  LDCU.128 UR12, c[0x0][0x380] ;  /* 0x00007000ff0c77ac */ /* 0x000e220008000c00 */
[----:B------:R-:W-:Y:S01]  /*0150*/  IMAD.MOV.U32 R26, RZ, RZ, R2 ;  /* 0x000000ffff1a7224 */ /* 0x000fe200078e0002 */
[----:B------:R-:W-:Y:S01]  /*0160*/  CS2R R24, SRZ ;  /* 0x0000000000187805 */ /* 0x000fe2000001ff00 */
[----:B------:R-:W-:-:S04]  /*0170*/  ULOP3.LUT UR10, UR8, 0x7ffffff0, URZ, 0xc0, !UPT ;  /* 0x7ffffff0080a7892 */ /* 0x000fc8000f8ec0ff */
[----:B------:R-:W-:Y:S02]  /*0180*/  UIADD3 UR11, UPT, UPT, -UR10, URZ, URZ ;  /* 0x000000ff0a0b7290 */ /* 0x000fe4000fffe1ff */
[----:B------:R-:W-:Y:S01]  /*0190*/  MOV R3, UR10 ;  /* 0x0000000a00037c02 */ /* 0x000fe20008000f00 */
[----:B0-----:R-:W-:Y:S02]  /*01a0*/  UIADD3 UR4, UP2, UPT, UR14, 0x40, URZ ;  /* 0x000000400e047890 */ /* 0x001fe4000ff5e0ff */
[----:B------:R-:W-:Y:S02]  /*01b0*/  UIADD3 UR6, UP1, UPT, UR12, 0x40, URZ ;  /* 0x000000400c067890 */ /* 0x000fe4000ff3e0ff */
[----:B------:R-:W-:Y:S02]  /*01c0*/  UIADD3.X UR5, UPT, UPT, URZ, UR15, URZ, UP2, !UPT ;  /* 0x0000000fff057290 */ /* 0x000fe400097fe4ff */
[----:B------:R-:W-:Y:S01]  /*01d0*/  IMAD.U32 R10, RZ, RZ, UR4 ;  /* 0x00000004ff0a7e24 */ /* 0x000fe2000f8e00ff */
[----:B------:R-:W-:-:S03]  /*01e0*/  UIADD3.X UR7, UPT, UPT, URZ, UR13, URZ, UP1, !UPT ;  /* 0x0000000dff077290 */ /* 0x000fc60008ffe4ff */
[----:B------:R-:W-:-:S09]  /*01f0*/  MOV R11, UR5 ;  /* 0x00000005000b7c02 */ /* 0x000fd20008000f00 */
.L_x_2:
[----:B------:R-:W-:Y:S01]  /*0200*/  MOV R5, UR7 ;  /* 0x0000000700057c02 */ /* 0x000fe20008000f00 */
[----:B------:R-:W-:Y:S01]  /*0210*/  IMAD.U32 R4, RZ, RZ, UR6 ;  /* 0x00000006ff047e24 */ /* 0x000fe2000f8e00ff */
[----:B------:R-:W-:Y:S01]  /*0220*/  MOV R7, R11 ;  /* 0x0000000b00077202 */ /* 0x000fe20000000f00 */
[----:B------:R-:W-:Y:S02]  /*0230*/  IMAD.MOV.U32 R6, RZ, RZ, R10 ;  /* 0x000000ffff067224 */ /* 0x000fe400078e000a */
[----:B------:R-:W-:-:S03]  /*0240*/  IMAD.WIDE R4, R26, 0x8, R4 ;  /* 0x000000081a047825 */ /* 0x000fc600078e0204 */
[----:B------:R-:W2:Y:S04]  /*0250*/  LDG.E.64 R22, desc[UR16][R6.64+-0x40] ;  /* 0xffffc01006167981 */ /* 0x000ea8000c1e1b00 */
[----:B------:R-:W2:Y:S04]  /*0260*/  LDG.E.64 R12, desc[UR16][R4.64+-0x40] ;  /* 0xffffc010040c7981 */ /* 0x000ea8000c1e1b00 */
[----:B------:R-:W3:Y:S04]  /*0270*/  LDG.E.64 R20, desc[UR16][R6.64+-0x38] ;  /* 0xffffc81006147981 */ /* 0x000ee8000c1e1b00 */
[----:B------:R-:W3:Y:S04]  /*0280*/  LDG.E.64 R16, desc[UR16][R4.64+-0x38] ;  /* 0xffffc81004107981 */ /* 0x000ee8000c1e1b00 */
[----:B------:R-:W4:Y:S04]  /*0290*/  LDG.E.64 R14, desc[UR16][R6.64+-0x30] ;  /* 0xffffd010060e7981 */ /* 0x000f28000c1e1b00 */
[----:B------:R-:W4:Y:S04]  /*02a0*/  LDG.E.64 R10, desc[UR16][R4.64+-0x30] ;  /* 0xffffd010040a7981 */ /* 0x000f28000c1e1b00 */
[----:B------:R-:W5:Y:S04]  /*02b0*/  LDG.E.64 R18, desc[UR16][R6.64+-0x28] ;  /* 0xffffd81006127981 */ /* 0x000f68000c1e1b00 */
[----:B------:R-:W5:Y:S01]  /*02c0*/  LDG.E.64 R8, desc[UR16][R4.64+-0x28] ;  /* 0xffffd81004087981 */ /* 0x000f62000c1e1b00 */
[----:B--2---:R-:W-:-:S03]  /*02d0*/  DFMA R22, R12, R22, R24 ;  /* 0x000000160c16722b */ /* 0x004fc60000000018 */
[----:B------:R-:W2:Y:S04]  /*02e0*/  LDG.E.64 R24, desc[UR16][R6.64+-0x20] ;  /* 0xffffe01006187981 */ /* 0x000ea8000c1e1b00 */
[----:B------:R-:W2:Y:S01]  /*02f0*/  LDG.E.64 R12, desc[UR16][R4.64+-0x20] ;  /* 0xffffe010040c7981 */ /* 0x000ea2000c1e1b00 */
[----:B---3--:R-:W-:-:S03]  /*0300*/  DFMA R20, R16, R20, R22 ;  /* 0x000000141014722b */ /* 0x008fc60000000016 */
[----:B------:R-:W3:Y:S04]  /*0310*/  LDG.E.64 R22, desc[UR16][R6.64+-0x18] ;  /* 0xffffe81006167981 */ /* 0x000ee8000c1e1b00 */
[----:B------:R-:W3:Y:S01]  /*0320*/  LDG.E.64 R16, desc[UR16][R4.64+-0x18] ;  /* 0xffffe81004107981 */ /* 0x000ee2000c1e1b00 */
[----:B----4-:R-:W-:-:S03]  /*0330*/  DFMA R14, R10, R14, R20 ;  /* 0x0000000e0a0e722b */ /* 0x010fc60000000014 */
[----:B------:R-:W4:Y:S04]  /*0340*/  LDG.E.64 R10, desc[UR16][R6.64+-0x10] ;  /* 0xfffff010060a7981 */ /* 0x000f28000c1e1b00 */
[----:B------:R-:W4:Y:S01]  /*0350*/  LDG.E.64 R20, desc[UR16][R4.64+-0x10] ;  /* 0xfffff01004147981 */ /* 0x000f22000c1e1b00 */
[----:B-----5:R-:W-:-:S03]  /*0360*/  DFMA R18, R8, R18, R14 ;  /* 0x000000120812722b */ /* 0x020fc6000000000e */
        /* <DEDUP_REMOVED lines=26> */
[----:B------:R-:W-:Y:S01]  /*0510*/  UIADD3 UR11, UPT, UPT, UR11, 0x10, URZ ;  /* 0x000000100b0b7890 */ /* 0x000fe2000fffe0ff */
[----:B------:R-:W-:-:S03]  /*0520*/  IADD3 R26, PT, PT, R26, 0x10, RZ ;  /* 0x000000101a1a7810 */ /* 0x000fc60007ffe0ff */
[----:B------:R-:W-:Y:S01]  /*0530*/  UISETP.NE.AND UP1, UPT, UR11, URZ, UPT ;  /* 0x000000ff0b00728c */ /* 0x000fe2000bf25270 */
[----:B--2---:R-:W-:-:S08]  /*0540*/  DFMA R10, R14, R12, R10 ;  /* 0x0000000c0e0a722b */ /* 0x004fd0000000000a */
[----:B---3--:R-:W-:-:S08]  /*0550*/  DFMA R10, R18, R16, R10 ;  /* 0x00000010120a722b */ /* 0x008fd0000000000a */
[----:B----4-:R-:W-:Y:S01]  /*0560*/  DFMA R24, R24, R22, R10 ;  /* 0x000000161818722b */ /* 0x010fe2000000000a */
[----:B------:R-:W-:-:S05]  /*0570*/  IADD3 R10, P0, PT, R6, 0x80, RZ ;  /* 0x00000080060a7810 */ /* 0x000fca0007f1e0ff */
[----:B------:R-:W-:Y:S02]  /*0580*/  IMAD.X R11, RZ, RZ, R7, P0 ;  /* 0x000000ffff0b7224 */ /* 0x000fe400000e0607 */
[----:B-----5:R-:W-:Y:S01]  /*0590*/  DFMA R24, R20, R8, R24 ;  /* 0x000000081418722b */ /* 0x020fe20000000018 */
[----:B------:R-:W-:Y:S10]  /*05a0*/  BRA.U UP1, `(.L_x_2) ;  /* 0xfffffffd01147547 */ /* 0x000ff4000b83ffff */
.L_x_1:
[----:B------:R-:W-:Y:S05]  /*05b0*/  BRA.U !UP0, `(.L_x_0) ;  /* 0x0000000508347547 */ /* 0x000fea000b800000 */
[----:B------:R-:W-:Y:S02]  /*05c0*/  UISETP.GE.U32.AND UP0, UPT, UR9, 0x8, UPT ;  /* 0x000000080900788c */ /* 0x000fe4000bf06070 */
[----:B------:R-:W-:-:S04]  /*05d0*/  ULOP3.LUT UR5, UR8, 0x7, URZ, 0xc0, !UPT ;  /* 0x0000000708057892 */ /* 0x000fc8000f8ec0ff */
[----:B------:R-:W-:-:S03]  /*05e0*/  UISETP.NE.AND UP1, UPT, UR5, URZ, UPT ;  /* 0x000000ff0500728c */ /* 0x000fc6000bf25270 */
[----:B------:R-:W-:Y:S08]  /*05f0*/  BRA.U !UP0, `(.L_x_3) ;  /* 0x0000000108787547 */ /* 0x000ff0000b800000 */
[----:B------:R-:W0:Y:S01]  /*0600*/  LDC.64 R10, c[0x0][0x380] ;  /* 0x0000e000ff0a7b82 */ /* 0x000e220000000a00 */
[----:B------:R-:W-:-:S07]  /*0610*/  IMAD.IADD R7, R2, 0x1, R3 ;  /* 0x0000000102077824 */ /* 0x000fce00078e0203 */
[----:B------:R-:W1:Y:S01]  /*0620*/  LDC.64 R4, c[0x0][0x388] ;  /* 0x0000e200ff047b82 */ /* 0x000e620000000a00 */
[----:B0-----:R-:W-:-:S05]  /*0630*/  IMAD.WIDE R10, R7, 0x8, R10 ;  /* 0x00000008070a7825 */ /* 0x001fca00078e020a */
[----:B------:R-:W2:Y:S01]  /*0640*/  LDG.E.64 R12, desc[UR16][R10.64] ;  /* 0x000000100a0c7981 */ /* 0x000ea2000c1e1b00 */
[----:B-1----:R-:W-:-:S03]  /*0650*/  IMAD.WIDE.U32 R4, R3, 0x8, R4 ;  /* 0x0000000803047825 */ /* 0x002fc600078e0004 */
[----:B------:R-:W3:Y:S04]  /*0660*/  LDG.E.64 R16, desc[UR16][R10.64+0x8] ;  /* 0x000008100a107981 */ /* 0x000ee8000c1e1b00 */
[----:B------:R-:W2:Y:S04]  /*0670*/  LDG.E.64 R14, desc[UR16][R4.64] ;  /* 0x00000010040e7981 */ /* 0x000ea8000c1e1b00 */
[----:B------:R-:W3:Y:S04]  /*0680*/  LDG.E.64 R18, desc[UR16][R4.64+0x8] ;  /* 0x0000081004127981 */ /* 0x000ee8000c1e1b00 */
[----:B------:R-:W4:Y:S04]  /*0690*/  LDG.E.64 R20, desc[UR16][R10.64+0x10] ;  /* 0x000010100a147981 */ /* 0x000f28000c1e1b00 */
[----:B------:R-:W4:Y:S04]  /*06a0*/  LDG.E.64 R22, desc[UR16][R4.64+0x10] ;  /* 0x0000101004167981 */ /* 0x000f28000c1e1b00 */
[----:B------:R-:W5:Y:S04]  /*06b0*/  LDG.E.64 R6, desc[UR16][R10.64+0x18] ;  /* 0x000018100a067981 */ /* 0x000f68000c1e1b00 */
[----:B------:R-:W5:Y:S04]  /*06c0*/  LDG.E.64 R8, desc[UR16][R4.64+0x18] ;  /* 0x0000181004087981 */ /* 0x000f68000c1e1b00 */
        /* <DEDUP_REMOVED lines=11> */
[----:B-----5:R-:W-:Y:S01]  /*0780*/  DFMA R6, R6, R8, R20 ;  /* 0x000000080606722b */ /* 0x020fe20000000014 */
[----:B------:R-:W-:-:S07]  /*0790*/  IADD3 R3, PT, PT, R3, 0x8, RZ ;  /* 0x0000000803037810 */ /* 0x000fce0007ffe0ff */
[----:B--2---:R-:W-:-:S08]  /*07a0*/  DFMA R6, R12, R14, R6 ;  /* 0x0000000e0c06722b */ /* 0x004fd00000000006 */
[----:B---3--:R-:W-:-:S08]  /*07b0*/  DFMA R6, R16, R18, R6 ;  /* 0x000000121006722b */ /* 0x008fd00000000006 */
[----:B----4-:R-:W-:-:S08]  /*07c0*/  DFMA R24, R22, R24, R6 ;  /* 0x000000181618722b */ /* 0x010fd00000000006 */
[----:B------:R-:W-:-:S11]  /*07d0*/  DFMA R24, R26, R28, R24 ;  /* 0x0000001c1a18722b */ /* 0x000fd60000000018 */
.L_x_3:
        /* <DEDUP_REMOVED lines=17> */
[----:B------:R-:W5:Y:S01]  /*08f0*/  LDG.E.64 R14, desc[UR16][R20.64+0x18] ;  /* 0x00001810140e7981 */ /* 0x000f62000c1e1b00 */
[----:B------:R-:W-:Y:S01]  /*0900*/  IADD3 R3, PT, PT, R3, 0x4, RZ ;  /* 0x0000000403037810 */ /* 0x000fe20007ffe0ff */
[----:B--2---:R-:W-:-:S08]  /*0910*/  DFMA R18, R18, R22, R24 ;  /* 0x000000161212722b */ /* 0x004fd00000000018 */
[----:B---3--:R-:W-:-:S08]  /*0920*/  DFMA R8, R8, R10, R18 ;  /* 0x0000000a0808722b */ /* 0x008fd00000000012 */
[----:B----4-:R-:W-:-:S08]  /*0930*/  DFMA R4, R4, R6, R8 ;  /* 0x000000060404722b */ /* 0x010fd00000000008 */
[----:B-----5:R-:W-:-:S11]  /*0940*/  DFMA R24, R12, R14, R4 ;  /* 0x0000000e0c18722b */ /* 0x020fd60000000004 */
.L_x_4:
[----:B------:R-:W-:Y:S05]  /*0950*/  BRA.U !UP1, `(.L_x_0) ;  /* 0x00000001094c7547 */ /* 0x000fea000b800000 */
[----:B------:R-:W0:Y:S01]  /*0960*/  LDC.64 R4, c[0x0][0x388] ;  /* 0x0000e200ff047b82 */ /* 0x000e220000000a00 */
[----:B------:R-:W-:Y:S01]  /*0970*/  IADD3 R9, PT, PT, R2, R3, RZ ;  /* 0x0000000302097210 */ /* 0x000fe20007ffe0ff */
[----:B------:R-:W-:-:S06]  /*0980*/  UIADD3 UR4, UPT, UPT, -UR4, URZ, URZ ;  /* 0x000000ff04047290 */ /* 0x000fcc000fffe1ff */
[----:B------:R-:W1:Y:S01]  /*0990*/  LDC.64 R6, c[0x0][0x380] ;  /* 0x0000e000ff067b82 */ /* 0x000e620000000a00 */
[----:B0-----:R-:W-:-:S04]  /*09a0*/  IMAD.WIDE.U32 R4, R3, 0x8, R4 ;  /* 0x0000000803047825 */ /* 0x001fc800078e0004 */
[----:B------:R-:W-:Y:S01]  /*09b0*/  IMAD.MOV.U32 R8, RZ, RZ, R4 ;  /* 0x000000ffff087224 */ /* 0x000fe200078e0004 */
[----:B------:R-:W-:-:S07]  /*09c0*/  MOV R11, R5 ;  /* 0x00000005000b7202 */ /* 0x000fce0000000f00 */
.L_x_5:
[----:B-1----:R-:W-:Y:S01]  /*09d0*/  IMAD.WIDE R2, R9, 0x8, R6 ;  /* 0x0000000809027825 */ /* 0x002fe200078e0206 */
[----:B------:R-:W-:-:S03]  /*09e0*/  MOV R4, R8 ;  /* 0x0000000800047202 */ /* 0x000fc60000000f00 */
[----:B------:R-:W-:Y:S02]  /*09f0*/  IMAD.MOV.U32 R5, RZ, RZ, R11 ;  /* 0x000000ffff057224 */ /* 0x000fe400078e000b */
[----:B------:R-:W2:Y:S04]  /*0a00*/  LDG.E.64 R2, desc[UR16][R2.64] ;  /* 0x0000001002027981 */ /* 0x000ea8000c1e1b00 */
[----:B------:R-:W2:Y:S01]  /*0a10*/  LDG.E.64 R4, desc[UR16][R4.64] ;  /* 0x0000001004047981 */ /* 0x000ea2000c1e1b00 */
[----:B------:R-:W-:Y:S01]  /*0a20*/  UIADD3 UR4, UPT, UPT, UR4, 0x1, URZ ;  /* 0x0000000104047890 */ /* 0x000fe2000fffe0ff */
[----:B------:R-:W-:Y:S02]  /*0a30*/  IADD3 R8, P0, PT, R8, 0x8, RZ ;  /* 0x0000000808087810 */ /* 0x000fe40007f1e0ff */
[----:B------:R-:W-:Y:S01]  /*0a40*/  IADD3 R9, PT, PT, R9, 0x1, RZ ;  /* 0x0000000109097810 */ /* 0x000fe20007ffe0ff */
[----:B------:R-:W-:Y:S01]  /*0a50*/  UISETP.NE.AND UP0, UPT, UR4, URZ, UPT ;  /* 0x000000ff0400728c */ /* 0x000fe2000bf05270 */
[----:B------:R-:W-:Y:S01]  /*0a60*/  IADD3.X R11, PT, PT, RZ, R11, RZ, P0, !PT ;  /* 0x0000000bff0b7210 */ /* 0x000fe200007fe4ff */
[----:B--2---:R-:W-:-:S07]  /*0a70*/  DFMA R24, R2, R4, R24 ;  /* 0x000000040218722b */ /* 0x004fce0000000018 */
[----:B------:R-:W-:Y:S05]  /*0a80*/  BRA.U UP0, `(.L_x_5) ;  /* 0xfffffffd00d07547 */ /* 0x000fea000b83ffff */
.L_x_0:
[----:B------:R-:W0:Y:S02]  /*0a90*/  LDC.64 R2, c[0x0][0x390] ;  /* 0x0000e400ff027b82 */ /* 0x000e240000000a00 */
[----:B0-----:R-:W-:-:S05]  /*0aa0*/  IMAD.WIDE R2, R0, 0x8, R2 ;  /* 0x0000000800027825 */ /* 0x001fca00078e0202 */
[----:B------:R-:W-:Y:S01]  /*0ab0*/  STG.E.64 desc[UR16][R2.64], R24 ;  /* 0x0000001802007986 */ /* 0x000fe2000c101b10 */
[----:B------:R-:W-:Y:S05]  /*0ac0*/  EXIT ;  /* 0x000000000000794d */ /* 0x000fea0003800000 */
.L_x_6:
[----:B------:R-:W-:-:S00]  /*0ad0*/  BRA `(.L_x_6) ;  /* 0xfffffffc00fc7947 */ /* 0x000fc0000383ffff */
[----:B------:R-:W-:-:S00]  /*0ae0*/  NOP ;  /* 0x0000000000007918 */ /* 0x000fc00000000000 */
        /* <DEDUP_REMOVED lines=9> */
.L_x_7:


//--------------------- .nv.shared.reserved.0     --------------------------
	.section	.nv.shared.reserved.0,"aw",@nobits
	.weak		__nv_reservedSMEM_offset_0_alias
	.size		__nv_reservedSMEM_offset_0_alias, 0, 64
	.other		__nv_reservedSMEM_offset_0_alias,@"STO_CUDA_RESERVED_SHARED STV_DEFAULT"
__nv_reservedSMEM_offset_0_alias:
	.zero		0
	.zero		64


//--------------------- .nv.constant0._Z28matrix_vector_multiplicationPdS_S_ii --------------------------
	.section	.nv.constant0._Z28matrix_vector_multiplicationPdS_S_ii,"a",@progbits
	.sectionflags	@""
	.align	4
.nv.constant0._Z28matrix_vector_multiplicationPdS_S_ii:
	.zero		928


//--------------------- SYMBOLS --------------------------

	.type		.nv.reservedSmem.offset0,@object
	.size		.nv.reservedSmem.offset0,0x4
